//
// Generated by NVIDIA NVVM Compiler
//
// Compiler Build ID: CL-36424714
// Cuda compilation tools, release 13.0, V13.0.88
// Based on NVVM 20.0.0
//

.version 9.0
.target sm_100
.address_size 64

	// .globl	_Z6conv2DPKfPfii
.const .align 4 .b8 d_kernel[36];

.visible .entry _Z6conv2DPKfPfii(
	.param .u64 .ptr .align 1 _Z6conv2DPKfPfii_param_0,
	.param .u64 .ptr .align 1 _Z6conv2DPKfPfii_param_1,
	.param .u32 _Z6conv2DPKfPfii_param_2,
	.param .u32 _Z6conv2DPKfPfii_param_3
)
{
	.reg .pred 	%p<32>;
	.reg .b32 	%r<21>;
	.reg .b32 	%f<47>;
	.reg .b64 	%rd<13>;

	ld.param.u64 	%rd6, [_Z6conv2DPKfPfii_param_0];
	ld.param.u64 	%rd5, [_Z6conv2DPKfPfii_param_1];
	ld.param.u32 	%r6, [_Z6conv2DPKfPfii_param_2];
	ld.param.u32 	%r8, [_Z6conv2DPKfPfii_param_3];
	cvta.to.global.u64 	%rd1, %rd6;
	mov.u32 	%r9, %ctaid.x;
	mov.u32 	%r10, %ntid.x;
	mov.u32 	%r11, %tid.x;
	mad.lo.s32 	%r1, %r9, %r10, %r11;
	mov.u32 	%r12, %ctaid.y;
	mov.u32 	%r13, %ntid.y;
	mov.u32 	%r14, %tid.y;
	mad.lo.s32 	%r15, %r12, %r13, %r14;
	setp.ge.s32 	%p3, %r1, %r6;
	setp.ge.s32 	%p4, %r15, %r8;
	or.pred  	%p5, %p3, %p4;
	@%p5 bra 	$L__BB0_20;
	setp.eq.s32 	%p6, %r15, 0;
	add.s32 	%r16, %r15, -1;
	mad.lo.s32 	%r17, %r16, %r6, %r1;
	setp.lt.s32 	%p7, %r1, 1;
	add.s32 	%r3, %r17, -1;
	mul.wide.s32 	%rd7, %r3, 4;
	add.s64 	%rd2, %rd1, %rd7;
	mov.f32 	%f39, 0f00000000;
	or.pred  	%p8, %p6, %p7;
	@%p8 bra 	$L__BB0_3;
	ld.global.f32 	%f20, [%rd2];
	ld.const.f32 	%f21, [d_kernel];
	fma.rn.f32 	%f39, %f20, %f21, 0f00000000;
$L__BB0_3:
	setp.eq.s32 	%p9, %r15, 0;
	setp.lt.s32 	%p10, %r1, 0;
	or.pred  	%p11, %p9, %p10;
	@%p11 bra 	$L__BB0_5;
	ld.global.f32 	%f22, [%rd2+4];
	ld.const.f32 	%f23, [d_kernel+4];
	fma.rn.f32 	%f39, %f22, %f23, %f39;
$L__BB0_5:
	setp.eq.s32 	%p12, %r15, 0;
	add.s32 	%r18, %r1, 2;
	setp.gt.s32 	%p13, %r1, -2;
	setp.le.s32 	%p14, %r18, %r6;
	and.pred  	%p1, %p13, %p14;
	not.pred 	%p16, %p1;
	or.pred  	%p17, %p12, %p16;
	@%p17 bra 	$L__BB0_7;
	ld.global.f32 	%f24, [%rd2+8];
	ld.const.f32 	%f25, [d_kernel+8];
	fma.rn.f32 	%f39, %f24, %f25, %f39;
$L__BB0_7:
	setp.gt.s32 	%p18, %r1, 0;
	setp.le.s32 	%p19, %r1, %r6;
	and.pred  	%p2, %p18, %p19;
	add.s32 	%r4, %r3, %r6;
	mul.wide.s32 	%rd8, %r4, 4;
	add.s64 	%rd3, %rd1, %rd8;
	not.pred 	%p20, %p2;
	@%p20 bra 	$L__BB0_9;
	ld.global.f32 	%f26, [%rd3];
	ld.const.f32 	%f27, [d_kernel+12];
	fma.rn.f32 	%f39, %f26, %f27, %f39;
$L__BB0_9:
	setp.lt.s32 	%p21, %r1, 0;
	@%p21 bra 	$L__BB0_11;
	ld.global.f32 	%f28, [%rd3+4];
	ld.const.f32 	%f29, [d_kernel+16];
	fma.rn.f32 	%f39, %f28, %f29, %f39;
$L__BB0_11:
	@%p16 bra 	$L__BB0_13;
	ld.global.f32 	%f30, [%rd3+8];
	ld.const.f32 	%f31, [d_kernel+20];
	fma.rn.f32 	%f39, %f30, %f31, %f39;
$L__BB0_13:
	add.s32 	%r5, %r15, 2;
	setp.gt.u32 	%p23, %r5, %r8;
	add.s32 	%r19, %r4, %r6;
	mul.wide.s32 	%rd9, %r19, 4;
	add.s64 	%rd4, %rd1, %rd9;
	or.pred  	%p25, %p23, %p20;
	@%p25 bra 	$L__BB0_15;
	ld.global.f32 	%f32, [%rd4];
	ld.const.f32 	%f33, [d_kernel+24];
	fma.rn.f32 	%f39, %f32, %f33, %f39;
$L__BB0_15:
	setp.gt.u32 	%p26, %r5, %r8;
	setp.lt.s32 	%p27, %r1, 0;
	or.pred  	%p28, %p26, %p27;
	@%p28 bra 	$L__BB0_17;
	ld.global.f32 	%f34, [%rd4+4];
	ld.const.f32 	%f35, [d_kernel+28];
	fma.rn.f32 	%f39, %f34, %f35, %f39;
$L__BB0_17:
	setp.gt.u32 	%p29, %r5, %r8;
	or.pred  	%p31, %p29, %p16;
	@%p31 bra 	$L__BB0_19;
	ld.global.f32 	%f36, [%rd4+8];
	ld.const.f32 	%f37, [d_kernel+32];
	fma.rn.f32 	%f39, %f36, %f37, %f39;
$L__BB0_19:
	mad.lo.s32 	%r20, %r15, %r6, %r1;
	cvta.to.global.u64 	%rd10, %rd5;
	mul.wide.s32 	%rd11, %r20, 4;
	add.s64 	%rd12, %rd10, %rd11;
	st.global.f32 	[%rd12], %f39;
$L__BB0_20:
	ret;

}


// ===== COMPILED SASS (sm_100) =====

	.target	sm_100

	.elftype	@"ET_EXEC"


//--------------------- .note.nv.tkinfo           --------------------------
	.section	.note.nv.tkinfo,"",@"SHT_NOTE"
	.sectionflags	@"SHF_NOTE_NV_TKINFO"
	.tkinfo
        /*0018*/ 	.word	0x00000002
        /*0030*/ 	.string	""
        /*0030*/ 	.string	"ptxas"
        /*0030*/ 	.string	"Cuda compilation tools, release 13.0, V13.0.88"
        /*0030*/ 	.string	"Build cuda_13.0.r13.0/compiler.36424714_0"
        /*0030*/ 	.string	"-arch sm_100 -m 64 "



//--------------------- .note.nv.cuinfo           --------------------------
	.section	.note.nv.cuinfo,"",@"SHT_NOTE"
	.sectionflags	@"SHF_NOTE_NV_CUINFO"
        /*0018*/ 	.short	0x0002
        /*001a*/ 	.short	0x0064
        /*001c*/ 	.short	0x0082
	.zero		2


//--------------------- .nv.info                  --------------------------
	.section	.nv.info,"",@"SHT_CUDA_INFO"
	.align	4


	//----- nvinfo : EIATTR_REGCOUNT
	.align		4
        /*0000*/ 	.byte	0x04, 0x2f
        /*0002*/ 	.short	(.L_2 - .L_1)
	.align		4
.L_1:
        /*0004*/ 	.word	index@(_Z6conv2DPKfPfii)
        /*0008*/ 	.word	0x0000001a


	//----- nvinfo : EIATTR_FRAME_SIZE
	.align		4
.L_2:
        /*000c*/ 	.byte	0x04, 0x11
        /*000e*/ 	.short	(.L_4 - .L_3)
	.align		4
.L_3:
        /*0010*/ 	.word	index@(_Z6conv2DPKfPfii)
        /*0014*/ 	.word	0x00000000


	//----- nvinfo : EIATTR_MIN_STACK_SIZE
	.align		4
.L_4:
        /*0018*/ 	.byte	0x04, 0x12
        /*001a*/ 	.short	(.L_6 - .L_5)
	.align		4
.L_5:
        /*001c*/ 	.word	index@(_Z6conv2DPKfPfii)
        /*0020*/ 	.word	0x00000000
.L_6:


//--------------------- .nv.compat                --------------------------
	.section	.nv.compat,"",@"SHT_CUDA_COMPAT_INFO"
	.align	4
        /*0000*/ 	.byte	0x02, 0x09, 0x00, 0x00, 0x02, 0x02, 0x01, 0x00, 0x02, 0x05, 0x05, 0x00, 0x03, 0x07, 0x01, 0x01
        /*0010*/ 	.byte	0x02, 0x03, 0x00, 0x00, 0x02, 0x06, 0x01, 0x00, 0x04, 0x0b, 0x08, 0x00, 0x09, 0x00, 0x00, 0x00
        /*0020*/ 	.byte	0x00, 0x00, 0x00, 0x00


//--------------------- .nv.info._Z6conv2DPKfPfii --------------------------
	.section	.nv.info._Z6conv2DPKfPfii,"",@"SHT_CUDA_INFO"
	.sectionflags	@""
	.align	4


	//----- nvinfo : EIATTR_CUDA_API_VERSION
	.align		4
        /*0000*/ 	.byte	0x04, 0x37
        /*0002*/ 	.short	(.L_8 - .L_7)
.L_7:
        /*0004*/ 	.word	0x00000082


	//----- nvinfo : EIATTR_KPARAM_INFO
	.align		4
.L_8:
        /*0008*/ 	.byte	0x04, 0x17
        /*000a*/ 	.short	(.L_10 - .L_9)
.L_9:
        /*000c*/ 	.word	0x00000000
        /*0010*/ 	.short	0x0003
        /*0012*/ 	.short	0x0014
        /*0014*/ 	.byte	0x00, 0xf0, 0x11, 0x00


	//----- nvinfo : EIATTR_KPARAM_INFO
	.align		4
.L_10:
        /*0018*/ 	.byte	0x04, 0x17
        /*001a*/ 	.short	(.L_12 - .L_11)
.L_11:
        /*001c*/ 	.word	0x00000000
        /*0020*/ 	.short	0x0002
        /*0022*/ 	.short	0x0010
        /*0024*/ 	.byte	0x00, 0xf0, 0x11, 0x00


	//----- nvinfo : EIATTR_KPARAM_INFO
	.align		4
.L_12:
        /*0028*/ 	.byte	0x04, 0x17
        /*002a*/ 	.short	(.L_14 - .L_13)
.L_13:
        /*002c*/ 	.word	0x00000000
        /*0030*/ 	.short	0x0001
        /*0032*/ 	.short	0x0008
        /*0034*/ 	.byte	0x00, 0xf5, 0x21, 0x00


	//----- nvinfo : EIATTR_KPARAM_INFO
	.align		4
.L_14:
        /*0038*/ 	.byte	0x04, 0x17
        /*003a*/ 	.short	(.L_16 - .L_15)
.L_15:
        /*003c*/ 	.word	0x00000000
        /*0040*/ 	.short	0x0000
        /*0042*/ 	.short	0x0000
        /*0044*/ 	.byte	0x00, 0xf5, 0x21, 0x00


	//----- nvinfo : EIATTR_SPARSE_MMA_MASK
	.align		4
.L_16:
        /*0048*/ 	.byte	0x03, 0x50
        /*004a*/ 	.short	0x0000


	//----- nvinfo : EIATTR_MAXREG_COUNT
	.align		4
        /*004c*/ 	.byte	0x03, 0x1b
        /*004e*/ 	.short	0x00ff


	//----- nvinfo : EIATTR_MERCURY_ISA_VERSION
	.align		4
        /*0050*/ 	.byte	0x03, 0x5f
        /*0052*/ 	.short	0x0101


	//----- nvinfo : EIATTR_VRC_CTA_INIT_COUNT
	.align		4
        /*0054*/ 	.byte	0x02, 0x4a
	.zero		1
	.zero		1


	//----- nvinfo : EIATTR_EXIT_INSTR_OFFSETS
	.align		4
        /*0058*/ 	.byte	0x04, 0x1c
        /*005a*/ 	.short	(.L_18 - .L_17)


	//   ....[0]....
.L_17:
        /*005c*/ 	.word	0x000000c0


	//   ....[1]....
        /*0060*/ 	.word	0x00000450


	//----- nvinfo : EIATTR_CBANK_PARAM_SIZE
	.align		4
.L_18:
        /*0064*/ 	.byte	0x03, 0x19
        /*0066*/ 	.short	0x0018


	//----- nvinfo : EIATTR_PARAM_CBANK
	.align		4
        /*0068*/ 	.byte	0x04, 0x0a
        /*006a*/ 	.short	(.L_20 - .L_19)
	.align		4
.L_19:
        /*006c*/ 	.word	index@(.nv.constant0._Z6conv2DPKfPfii)
        /*0070*/ 	.short	0x0380
        /*0072*/ 	.short	0x0018


	//----- nvinfo : EIATTR_SW_WAR
	.align		4
.L_20:
        /*0074*/ 	.byte	0x04, 0x36
        /*0076*/ 	.short	(.L_22 - .L_21)
.L_21:
        /*0078*/ 	.word	0x00000008
.L_22:


//--------------------- .nv.callgraph             --------------------------
	.section	.nv.callgraph,"",@"SHT_CUDA_CALLGRAPH"
	.align	4
	.sectionentsize	8
	.align		4
        /*0000*/ 	.word	0x00000000
	.align		4
        /*0004*/ 	.word	0xffffffff
	.align		4
        /*0008*/ 	.word	0x00000000
	.align		4
        /*000c*/ 	.word	0xfffffffe
	.align		4
        /*0010*/ 	.word	0x00000000
	.align		4
        /*0014*/ 	.word	0xfffffffd
	.align		4
        /*0018*/ 	.word	0x00000000
	.align		4
        /*001c*/ 	.word	0xfffffffc


//--------------------- .nv.constant3             --------------------------
	.section	.nv.constant3,"a",@progbits
	.align	4
.nv.constant3:
	.type		d_kernel,@object
	.size		d_kernel,(.L_0 - d_kernel)
d_kernel:
	.zero		36
.L_0:


//--------------------- .text._Z6conv2DPKfPfii    --------------------------
	.section	.text._Z6conv2DPKfPfii,"ax",@progbits
	.align	128
        .global         _Z6conv2DPKfPfii
        .type           _Z6conv2DPKfPfii,@function
        .size           _Z6conv2DPKfPfii,(.L_x_1 - _Z6conv2DPKfPfii)
        .other          _Z6conv2DPKfPfii,@"STO_CUDA_ENTRY STV_DEFAULT"
_Z6conv2DPKfPfii:
.text._Z6conv2DPKfPfii:
[----:B------:R-:W-:Y:S01]  /*0000*/  LDC R1, c[0x0][0x37c] ;  /* 0x0000df00ff017b82 */ /* 0x000fe20000000800 */
[----:B------:R-:W0:Y:S07]  /*0010*/  S2R R3, SR_TID.Y ;  /* 0x0000000000037919 */ /* 0x000e2e0000002200 */
[----:B------:R-:W1:Y:S01]  /*0020*/  LDC R5, c[0x0][0x360] ;  /* 0x0000d800ff057b82 */ /* 0x000e620000000800 */
[----:B------:R-:W2:Y:S01]  /*0030*/  LDCU.64 UR6, c[0x0][0x390] ;  /* 0x00007200ff0677ac */ /* 0x000ea20008000a00 */
[----:B------:R-:W1:Y:S06]  /*0040*/  S2R R0, SR_TID.X ;  /* 0x0000000000007919 */ /* 0x000e6c0000002100 */
[----:B------:R-:W0:Y:S08]  /*0050*/  S2UR UR5, SR_CTAID.Y ;  /* 0x00000000000579c3 */ /* 0x000e300000002600 */
[----:B------:R-:W0:Y:S08]  /*0060*/  LDC R4, c[0x0][0x364] ;  /* 0x0000d900ff047b82 */ /* 0x000e300000000800 */
[----:B------:R-:W1:Y:S01]  /*0070*/  S2UR UR4, SR_CTAID.X ;  /* 0x00000000000479c3 */ /* 0x000e620000002500 */
[----:B0-----:R-:W-:-:S05]  /*0080*/  IMAD R4, R4, UR5, R3 ;  /* 0x0000000504047c24 */ /* 0x001fca000f8e0203 */
[----:B--2---:R-:W-:Y:S01]  /*0090*/  ISETP.GE.AND P0, PT, R4, UR7, PT ;  /* 0x0000000704007c0c */ /* 0x004fe2000bf06270 */
[----:B-1----:R-:W-:-:S05]  /*00a0*/  IMAD R5, R5, UR4, R0 ;  /* 0x0000000405057c24 */ /* 0x002fca000f8e0200 */
[----:B------:R-:W-:-:S13]  /*00b0*/  ISETP.GE.OR P0, PT, R5, UR6, P0 ;  /* 0x0000000605007c0c */ /* 0x000fda0008706670 */
[----:B------:R-:W-:Y:S05]  /*00c0*/  @P0 EXIT ;  /* 0x000000000000094d */ /* 0x000fea0003800000 */
[----:B------:R-:W0:Y:S01]  /*00d0*/  LDC.64 R2, c[0x0][0x380] ;  /* 0x0000e000ff027b82 */ /* 0x000e220000000a00 */
[----:B------:R-:W-:Y:S01]  /*00e0*/  IADD3 R0, PT, PT, R4, -0x1, RZ ;  /* 0xffffffff04007810 */ /* 0x000fe20007ffe0ff */
[----:B------:R-:W1:Y:S01]  /*00f0*/  LDCU.64 UR4, c[0x0][0x358] ;  /* 0x00006b00ff0477ac */ /* 0x000e620008000a00 */
[C---:B------:R-:W-:Y:S02]  /*0100*/  ISETP.GE.AND P0, PT, R5.reuse, 0x1, PT ;  /* 0x000000010500780c */ /* 0x040fe40003f06270 */
[C---:B------:R-:W-:Y:S01]  /*0110*/  ISETP.GE.AND P3, PT, R5.reuse, RZ, PT ;  /* 0x000000ff0500720c */ /* 0x040fe20003f66270 */
[----:B------:R-:W-:Y:S01]  /*0120*/  IMAD R0, R0, UR6, R5 ;  /* 0x0000000600007c24 */ /* 0x000fe2000f8e0205 */
[C---:B------:R-:W-:Y:S02]  /*0130*/  ISETP.EQ.OR P0, PT, R4.reuse, RZ, !P0 ;  /* 0x000000ff0400720c */ /* 0x040fe40004702670 */
[----:B------:R-:W-:Y:S02]  /*0140*/  ISETP.EQ.OR P4, PT, R4, RZ, !P3 ;  /* 0x000000ff0400720c */ /* 0x000fe40005f82670 */
[----:B------:R-:W-:Y:S01]  /*0150*/  IADD3 R7, PT, PT, R0, -0x1, RZ ;  /* 0xffffffff00077810 */ /* 0x000fe20007ffe0ff */
[C---:B------:R-:W-:Y:S01]  /*0160*/  VIADD R6, R5.reuse, 0x2 ;  /* 0x0000000205067836 */ /* 0x040fe20000000000 */
[----:B------:R-:W-:-:S07]  /*0170*/  ISETP.GT.AND P2, PT, R5, UR6, PT ;  /* 0x0000000605007c0c */ /* 0x000fce000bf44270 */
[----:B------:R-:W2:Y:S01]  /*0180*/  @!P0 LDC R19, c[0x3][RZ] ;  /* 0x00c00000ff138b82 */ /* 0x000ea20000000800 */
[----:B0-----:R-:W-:-:S07]  /*0190*/  IMAD.WIDE R10, R7, 0x4, R2 ;  /* 0x00000004070a7825 */ /* 0x001fce00078e0202 */
[----:B------:R-:W0:Y:S01]  /*01a0*/  @!P4 LDC R14, c[0x3][0x4] ;  /* 0x00c00100ff0ecb82 */ /* 0x000e220000000800 */
[----:B-1----:R-:W2:Y:S04]  /*01b0*/  @!P0 LDG.E R0, desc[UR4][R10.64] ;  /* 0x000000040a008981 */ /* 0x002ea8000c1e1900 */
[----:B------:R-:W0:Y:S01]  /*01c0*/  @!P4 LDG.E R13, desc[UR4][R10.64+0x4] ;  /* 0x000004040a0dc981 */ /* 0x000e22000c1e1900 */
[----:B------:R-:W-:Y:S02]  /*01d0*/  ISETP.GT.AND P1, PT, R6, UR6, PT ;  /* 0x0000000606007c0c */ /* 0x000fe4000bf24270 */
[C---:B------:R-:W-:Y:S02]  /*01e0*/  ISETP.GT.AND P2, PT, R5.reuse, RZ, !P2 ;  /* 0x000000ff0500720c */ /* 0x040fe40005744270 */
[----:B------:R-:W-:-:S02]  /*01f0*/  ISETP.GT.AND P1, PT, R5, -0x2, !P1 ;  /* 0xfffffffe0500780c */ /* 0x000fc40004f24270 */
[----:B------:R-:W-:Y:S02]  /*0200*/  IADD3 R17, PT, PT, R7, UR6, RZ ;  /* 0x0000000607117c10 */ /* 0x000fe4000fffe0ff */
[C---:B------:R-:W-:Y:S01]  /*0210*/  ISETP.EQ.OR P5, PT, R4.reuse, RZ, !P1 ;  /* 0x000000ff0400720c */ /* 0x040fe20004fa2670 */
[----:B------:R-:W-:Y:S02]  /*0220*/  VIADD R12, R4, 0x2 ;  /* 0x00000002040c7836 */ /* 0x000fe40000000000 */
[----:B------:R-:W-:Y:S02]  /*0230*/  HFMA2 R8, -RZ, RZ, 0, 0 ;  /* 0x00000000ff087431 */ /* 0x000fe400000001ff */
[----:B------:R-:W-:Y:S01]  /*0240*/  IMAD.WIDE R6, R17, 0x4, R2 ;  /* 0x0000000411067825 */ /* 0x000fe200078e0202 */
[----:B------:R-:W-:-:S04]  /*0250*/  ISETP.GT.U32.OR P6, PT, R12, UR7, !P2 ;  /* 0x000000070c007c0c */ /* 0x000fc8000d7c4470 */
[----:B------:R-:W3:Y:S01]  /*0260*/  @P2 LDG.E R9, desc[UR4][R6.64] ;  /* 0x0000000406092981 */ /* 0x000ee2000c1e1900 */
[----:B------:R-:W1:Y:S03]  /*0270*/  @P1 LDC R16, c[0x3][0x14] ;  /* 0x00c00500ff101b82 */ /* 0x000e660000000800 */
[----:B------:R4:W5:Y:S05]  /*0280*/  @!P5 LDG.E R15, desc[UR4][R10.64+0x8] ;  /* 0x000008040a0fd981 */ /* 0x00096a000c1e1900 */
[----:B------:R-:W1:Y:S01]  /*0290*/  @!P6 LDC R18, c[0x3][0x18] ;  /* 0x00c00600ff12eb82 */ /* 0x000e620000000800 */
[----:B--2---:R-:W-:Y:S01]  /*02a0*/  @!P0 FFMA R8, R0, R19, RZ ;  /* 0x0000001300088223 */ /* 0x004fe200000000ff */
[----:B------:R-:W-:-:S06]  /*02b0*/  IADD3 R19, PT, PT, R17, UR6, RZ ;  /* 0x0000000611137c10 */ /* 0x000fcc000fffe0ff */
[----:B------:R-:W5:Y:S01]  /*02c0*/  @!P5 LDC R0, c[0x3][0x8] ;  /* 0x00c00200ff00db82 */ /* 0x000f620000000800 */
[C---:B------:R-:W-:Y:S01]  /*02d0*/  ISETP.GT.U32.OR P0, PT, R12.reuse, UR7, !P3 ;  /* 0x000000070c007c0c */ /* 0x040fe2000df04470 */
[----:B------:R-:W2:Y:S01]  /*02e0*/  @P3 LDG.E R17, desc[UR4][R6.64+0x4] ;  /* 0x0000040406113981 */ /* 0x000ea2000c1e1900 */
[----:B0-----:R-:W-:Y:S01]  /*02f0*/  @!P4 FFMA R8, R13, R14, R8 ;  /* 0x0000000e0d08c223 */ /* 0x001fe20000000008 */
[----:B------:R-:W-:Y:S01]  /*0300*/  ISETP.GT.U32.OR P4, PT, R12, UR7, !P1 ;  /* 0x000000070c007c0c */ /* 0x000fe2000cf84470 */
[----:B----4-:R-:W-:Y:S01]  /*0310*/  IMAD.WIDE R10, R19, 0x4, R2 ;  /* 0x00000004130a7825 */ /* 0x010fe200078e0202 */
[----:B------:R-:W1:Y:S02]  /*0320*/  @P1 LDG.E R13, desc[UR4][R6.64+0x8] ;  /* 0x00000804060d1981 */ /* 0x000e64000c1e1900 */
[----:B------:R-:W3:Y:S02]  /*0330*/  @P2 LDC R12, c[0x3][0xc] ;  /* 0x00c00300ff0c2b82 */ /* 0x000ee40000000800 */
[----:B------:R-:W4:Y:S04]  /*0340*/  @!P6 LDG.E R19, desc[UR4][R10.64] ;  /* 0x000000040a13e981 */ /* 0x000f28000c1e1900 */
[----:B------:R-:W4:Y:S02]  /*0350*/  @!P0 LDG.E R21, desc[UR4][R10.64+0x4] ;  /* 0x000004040a158981 */ /* 0x000f24000c1e1900 */
[----:B------:R-:W2:Y:S02]  /*0360*/  @P3 LDC R14, c[0x3][0x10] ;  /* 0x00c00400ff0e3b82 */ /* 0x000ea40000000800 */
[----:B------:R-:W4:Y:S06]  /*0370*/  @!P4 LDG.E R23, desc[UR4][R10.64+0x8] ;  /* 0x000008040a17c981 */ /* 0x000f2c000c1e1900 */
[----:B------:R-:W0:Y:S01]  /*0380*/  @!P0 LDC R20, c[0x3][0x1c] ;  /* 0x00c00700ff148b82 */ /* 0x000e220000000800 */
[----:B-----5:R-:W-:-:S07]  /*0390*/  @!P5 FFMA R8, R15, R0, R8 ;  /* 0x000000000f08d223 */ /* 0x020fce0000000008 */
[----:B------:R-:W5:Y:S01]  /*03a0*/  LDC.64 R2, c[0x0][0x388] ;  /* 0x0000e200ff027b82 */ /* 0x000f620000000a00 */
[----:B---3--:R-:W-:-:S07]  /*03b0*/  @P2 FFMA R8, R9, R12, R8 ;  /* 0x0000000c09082223 */ /* 0x008fce0000000008 */
[----:B------:R-:W3:Y:S01]  /*03c0*/  @!P4 LDC R0, c[0x3][0x20] ;  /* 0x00c00800ff00cb82 */ /* 0x000ee20000000800 */
[----:B------:R-:W-:-:S04]  /*03d0*/  IMAD R5, R4, UR6, R5 ;  /* 0x0000000604057c24 */ /* 0x000fc8000f8e0205 */
[----:B-----5:R-:W-:-:S04]  /*03e0*/  IMAD.WIDE R2, R5, 0x4, R2 ;  /* 0x0000000405027825 */ /* 0x020fc800078e0202 */
[----:B--2---:R-:W-:-:S04]  /*03f0*/  @P3 FFMA R8, R17, R14, R8 ;  /* 0x0000000e11083223 */ /* 0x004fc80000000008 */
[----:B-1----:R-:W-:-:S04]  /*0400*/  @P1 FFMA R8, R13, R16, R8 ;  /* 0x000000100d081223 */ /* 0x002fc80000000008 */
[----:B----4-:R-:W-:-:S04]  /*0410*/  @!P6 FFMA R8, R19, R18, R8 ;  /* 0x000000121308e223 */ /* 0x010fc80000000008 */
[----:B0-----:R-:W-:-:S04]  /*0420*/  @!P0 FFMA R8, R21, R20, R8 ;  /* 0x0000001415088223 */ /* 0x001fc80000000008 */
[----:B---3--:R-:W-:-:S05]  /*0430*/  @!P4 FFMA R8, R23, R0, R8 ;  /* 0x000000001708c223 */ /* 0x008fca0000000008 */
[----:B------:R-:W-:Y:S01]  /*0440*/  STG.E desc[UR4][R2.64], R8 ;  /* 0x0000000802007986 */ /* 0x000fe2000c101904 */
[----:B------:R-:W-:Y:S05]  /*0450*/  EXIT ;  /* 0x000000000000794d */ /* 0x000fea0003800000 */
.L_x_0:
[----:B------:R-:W-:-:S00]  /*0460*/  BRA `(.L_x_0) ;  /* 0xfffffffc00fc7947 */ /* 0x000fc0000383ffff */
[----:B------:R-:W-:-:S00]  /*0470*/  NOP ;  /* 0x0000000000007918 */ /* 0x000fc00000000000 */
        /* <DEDUP_REMOVED lines=8> */
.L_x_1:


//--------------------- .nv.shared.reserved.0     --------------------------
	.section	.nv.shared.reserved.0,"aw",@nobits
	.weak		__nv_reservedSMEM_offset_0_alias
	.size		__nv_reservedSMEM_offset_0_alias, 0, 64
	.other		__nv_reservedSMEM_offset_0_alias,@"STO_CUDA_RESERVED_SHARED STV_DEFAULT"
__nv_reservedSMEM_offset_0_alias:
	.zero		0
	.zero		64


//--------------------- .nv.constant0._Z6conv2DPKfPfii --------------------------
	.section	.nv.constant0._Z6conv2DPKfPfii,"a",@progbits
	.sectionflags	@""
	.align	4
.nv.constant0._Z6conv2DPKfPfii:
	.zero		920


//--------------------- SYMBOLS --------------------------

	.type		.nv.reservedSmem.offset0,@object
	.size		.nv.reservedSmem.offset0,0x4
